//
// Generated by NVIDIA NVVM Compiler
//
// Compiler Build ID: CL-36424714
// Cuda compilation tools, release 13.0, V13.0.88
// Based on NVVM 20.0.0
//

.version 9.0
.target sm_100
.address_size 64

	// .globl	_Z3addPiS_S_

.visible .entry _Z3addPiS_S_(
	.param .u64 .ptr .align 1 _Z3addPiS_S__param_0,
	.param .u64 .ptr .align 1 _Z3addPiS_S__param_1,
	.param .u64 .ptr .align 1 _Z3addPiS_S__param_2
)
{
	.reg .pred 	%p<4>;
	.reg .b32 	%r<14>;
	.reg .b64 	%rd<11>;

	ld.param.u64 	%rd1, [_Z3addPiS_S__param_0];
	ld.param.u64 	%rd2, [_Z3addPiS_S__param_1];
	ld.param.u64 	%rd3, [_Z3addPiS_S__param_2];
	mov.u32 	%r3, %ctaid.x;
	mov.u32 	%r4, %ntid.x;
	mov.u32 	%r5, %tid.x;
	mad.lo.s32 	%r1, %r3, %r4, %r5;
	mov.u32 	%r6, %ctaid.y;
	mov.u32 	%r7, %ntid.y;
	mov.u32 	%r8, %tid.y;
	mad.lo.s32 	%r9, %r6, %r7, %r8;
	setp.gt.s32 	%p1, %r1, 4;
	setp.gt.u32 	%p2, %r9, 4;
	or.pred  	%p3, %p1, %p2;
	@%p3 bra 	$L__BB0_2;
	cvta.to.global.u64 	%rd4, %rd1;
	cvta.to.global.u64 	%rd5, %rd2;
	cvta.to.global.u64 	%rd6, %rd3;
	mad.lo.s32 	%r10, %r1, 5, %r9;
	mul.wide.s32 	%rd7, %r10, 4;
	add.s64 	%rd8, %rd4, %rd7;
	ld.global.u32 	%r11, [%rd8];
	add.s64 	%rd9, %rd5, %rd7;
	ld.global.u32 	%r12, [%rd9];
	add.s32 	%r13, %r12, %r11;
	add.s64 	%rd10, %rd6, %rd7;
	st.global.u32 	[%rd10], %r13;
$L__BB0_2:
	ret;

}


// ===== COMPILED SASS (sm_100) =====

	.target	sm_100

	.elftype	@"ET_EXEC"


//--------------------- .note.nv.tkinfo           --------------------------
	.section	.note.nv.tkinfo,"",@"SHT_NOTE"
	.sectionflags	@"SHF_NOTE_NV_TKINFO"
	.tkinfo
        /*0018*/ 	.word	0x00000002
        /*0030*/ 	.string	""
        /*0030*/ 	.string	"ptxas"
        /*0030*/ 	.string	"Cuda compilation tools, release 13.0, V13.0.88"
        /*0030*/ 	.string	"Build cuda_13.0.r13.0/compiler.36424714_0"
        /*0030*/ 	.string	"-arch sm_100 -m 64 "



//--------------------- .note.nv.cuinfo           --------------------------
	.section	.note.nv.cuinfo,"",@"SHT_NOTE"
	.sectionflags	@"SHF_NOTE_NV_CUINFO"
        /*0018*/ 	.short	0x0002
        /*001a*/ 	.short	0x0064
        /*001c*/ 	.short	0x0082
	.zero		2


//--------------------- .nv.info                  --------------------------
	.section	.nv.info,"",@"SHT_CUDA_INFO"
	.align	4


	//----- nvinfo : EIATTR_REGCOUNT
	.align		4
        /*0000*/ 	.byte	0x04, 0x2f
        /*0002*/ 	.short	(.L_1 - .L_0)
	.align		4
.L_0:
        /*0004*/ 	.word	index@(_Z3addPiS_S_)
        /*0008*/ 	.word	0x0000000c


	//----- nvinfo : EIATTR_FRAME_SIZE
	.align		4
.L_1:
        /*000c*/ 	.byte	0x04, 0x11
        /*000e*/ 	.short	(.L_3 - .L_2)
	.align		4
.L_2:
        /*0010*/ 	.word	index@(_Z3addPiS_S_)
        /*0014*/ 	.word	0x00000000


	//----- nvinfo : EIATTR_MIN_STACK_SIZE
	.align		4
.L_3:
        /*0018*/ 	.byte	0x04, 0x12
        /*001a*/ 	.short	(.L_5 - .L_4)
	.align		4
.L_4:
        /*001c*/ 	.word	index@(_Z3addPiS_S_)
        /*0020*/ 	.word	0x00000000
.L_5:


//--------------------- .nv.compat                --------------------------
	.section	.nv.compat,"",@"SHT_CUDA_COMPAT_INFO"
	.align	4
        /*0000*/ 	.byte	0x02, 0x09, 0x00, 0x00, 0x02, 0x02, 0x01, 0x00, 0x02, 0x05, 0x05, 0x00, 0x03, 0x07, 0x01, 0x01
        /*0010*/ 	.byte	0x02, 0x03, 0x00, 0x00, 0x02, 0x06, 0x01, 0x00, 0x04, 0x0b, 0x08, 0x00, 0x09, 0x00, 0x00, 0x00
        /*0020*/ 	.byte	0x00, 0x00, 0x00, 0x00


//--------------------- .nv.info._Z3addPiS_S_     --------------------------
	.section	.nv.info._Z3addPiS_S_,"",@"SHT_CUDA_INFO"
	.sectionflags	@""
	.align	4


	//----- nvinfo : EIATTR_CUDA_API_VERSION
	.align		4
        /*0000*/ 	.byte	0x04, 0x37
        /*0002*/ 	.short	(.L_7 - .L_6)
.L_6:
        /*0004*/ 	.word	0x00000082


	//----- nvinfo : EIATTR_KPARAM_INFO
	.align		4
.L_7:
        /*0008*/ 	.byte	0x04, 0x17
        /*000a*/ 	.short	(.L_9 - .L_8)
.L_8:
        /*000c*/ 	.word	0x00000000
        /*0010*/ 	.short	0x0002
        /*0012*/ 	.short	0x0010
        /*0014*/ 	.byte	0x00, 0xf5, 0x21, 0x00


	//----- nvinfo : EIATTR_KPARAM_INFO
	.align		4
.L_9:
        /*0018*/ 	.byte	0x04, 0x17
        /*001a*/ 	.short	(.L_11 - .L_10)
.L_10:
        /*001c*/ 	.word	0x00000000
        /*0020*/ 	.short	0x0001
        /*0022*/ 	.short	0x0008
        /*0024*/ 	.byte	0x00, 0xf5, 0x21, 0x00


	//----- nvinfo : EIATTR_KPARAM_INFO
	.align		4
.L_11:
        /*0028*/ 	.byte	0x04, 0x17
        /*002a*/ 	.short	(.L_13 - .L_12)
.L_12:
        /*002c*/ 	.word	0x00000000
        /*0030*/ 	.short	0x0000
        /*0032*/ 	.short	0x0000
        /*0034*/ 	.byte	0x00, 0xf5, 0x21, 0x00


	//----- nvinfo : EIATTR_SPARSE_MMA_MASK
	.align		4
.L_13:
        /*0038*/ 	.byte	0x03, 0x50
        /*003a*/ 	.short	0x0000


	//----- nvinfo : EIATTR_MAXREG_COUNT
	.align		4
        /*003c*/ 	.byte	0x03, 0x1b
        /*003e*/ 	.short	0x00ff


	//----- nvinfo : EIATTR_MERCURY_ISA_VERSION
	.align		4
        /*0040*/ 	.byte	0x03, 0x5f
        /*0042*/ 	.short	0x0101


	//----- nvinfo : EIATTR_VRC_CTA_INIT_COUNT
	.align		4
        /*0044*/ 	.byte	0x02, 0x4a
	.zero		1
	.zero		1


	//----- nvinfo : EIATTR_EXIT_INSTR_OFFSETS
	.align		4
        /*0048*/ 	.byte	0x04, 0x1c
        /*004a*/ 	.short	(.L_15 - .L_14)


	//   ....[0]....
.L_14:
        /*004c*/ 	.word	0x000000b0


	//   ....[1]....
        /*0050*/ 	.word	0x00000180


	//----- nvinfo : EIATTR_CBANK_PARAM_SIZE
	.align		4
.L_15:
        /*0054*/ 	.byte	0x03, 0x19
        /*0056*/ 	.short	0x0018


	//----- nvinfo : EIATTR_PARAM_CBANK
	.align		4
        /*0058*/ 	.byte	0x04, 0x0a
        /*005a*/ 	.short	(.L_17 - .L_16)
	.align		4
.L_16:
        /*005c*/ 	.word	index@(.nv.constant0._Z3addPiS_S_)
        /*0060*/ 	.short	0x0380
        /*0062*/ 	.short	0x0018


	//----- nvinfo : EIATTR_SW_WAR
	.align		4
.L_17:
        /*0064*/ 	.byte	0x04, 0x36
        /*0066*/ 	.short	(.L_19 - .L_18)
.L_18:
        /*0068*/ 	.word	0x00000008
.L_19:


//--------------------- .nv.callgraph             --------------------------
	.section	.nv.callgraph,"",@"SHT_CUDA_CALLGRAPH"
	.align	4
	.sectionentsize	8
	.align		4
        /*0000*/ 	.word	0x00000000
	.align		4
        /*0004*/ 	.word	0xffffffff
	.align		4
        /*0008*/ 	.word	0x00000000
	.align		4
        /*000c*/ 	.word	0xfffffffe
	.align		4
        /*0010*/ 	.word	0x00000000
	.align		4
        /*0014*/ 	.word	0xfffffffd
	.align		4
        /*0018*/ 	.word	0x00000000
	.align		4
        /*001c*/ 	.word	0xfffffffc


//--------------------- .text._Z3addPiS_S_        --------------------------
	.section	.text._Z3addPiS_S_,"ax",@progbits
	.align	128
        .global         _Z3addPiS_S_
        .type           _Z3addPiS_S_,@function
        .size           _Z3addPiS_S_,(.L_x_1 - _Z3addPiS_S_)
        .other          _Z3addPiS_S_,@"STO_CUDA_ENTRY STV_DEFAULT"
_Z3addPiS_S_:
.text._Z3addPiS_S_:
[----:B------:R-:W-:Y:S01]  /*0000*/  LDC R1, c[0x0][0x37c] ;  /* 0x0000df00ff017b82 */ /* 0x000fe20000000800 */
[----:B------:R-:W0:Y:S07]  /*0010*/  S2R R2, SR_TID.Y ;  /* 0x0000000000027919 */ /* 0x000e2e0000002200 */
[----:B------:R-:W1:Y:S01]  /*0020*/  LDC R0, c[0x0][0x360] ;  /* 0x0000d800ff007b82 */ /* 0x000e620000000800 */
[----:B------:R-:W1:Y:S07]  /*0030*/  S2R R3, SR_TID.X ;  /* 0x0000000000037919 */ /* 0x000e6e0000002100 */
[----:B------:R-:W0:Y:S08]  /*0040*/  S2UR UR5, SR_CTAID.Y ;  /* 0x00000000000579c3 */ /* 0x000e300000002600 */
[----:B------:R-:W0:Y:S08]  /*0050*/  LDC R7, c[0x0][0x364] ;  /* 0x0000d900ff077b82 */ /* 0x000e300000000800 */
[----:B------:R-:W1:Y:S01]  /*0060*/  S2UR UR4, SR_CTAID.X ;  /* 0x00000000000479c3 */ /* 0x000e620000002500 */
[----:B0-----:R-:W-:-:S05]  /*0070*/  IMAD R7, R7, UR5, R2 ;  /* 0x0000000507077c24 */ /* 0x001fca000f8e0202 */
[----:B------:R-:W-:Y:S01]  /*0080*/  ISETP.GT.U32.AND P0, PT, R7, 0x4, PT ;  /* 0x000000040700780c */ /* 0x000fe20003f04070 */
[----:B-1----:R-:W-:-:S05]  /*0090*/  IMAD R0, R0, UR4, R3 ;  /* 0x0000000400007c24 */ /* 0x002fca000f8e0203 */
[----:B------:R-:W-:-:S13]  /*00a0*/  ISETP.GT.OR P0, PT, R0, 0x4, P0 ;  /* 0x000000040000780c */ /* 0x000fda0000704670 */
[----:B------:R-:W-:Y:S05]  /*00b0*/  @P0 EXIT ;  /* 0x000000000000094d */ /* 0x000fea0003800000 */
[----:B------:R-:W0:Y:S01]  /*00c0*/  LDC.64 R2, c[0x0][0x380] ;  /* 0x0000e000ff027b82 */ /* 0x000e220000000a00 */
[----:B------:R-:W1:Y:S01]  /*00d0*/  LDCU.64 UR4, c[0x0][0x358] ;  /* 0x00006b00ff0477ac */ /* 0x000e620008000a00 */
[----:B------:R-:W-:-:S06]  /*00e0*/  IMAD R9, R0, 0x5, R7 ;  /* 0x0000000500097824 */ /* 0x000fcc00078e0207 */
[----:B------:R-:W2:Y:S08]  /*00f0*/  LDC.64 R4, c[0x0][0x388] ;  /* 0x0000e200ff047b82 */ /* 0x000eb00000000a00 */
[----:B------:R-:W3:Y:S01]  /*0100*/  LDC.64 R6, c[0x0][0x390] ;  /* 0x0000e400ff067b82 */ /* 0x000ee20000000a00 */
[----:B0-----:R-:W-:-:S06]  /*0110*/  IMAD.WIDE R2, R9, 0x4, R2 ;  /* 0x0000000409027825 */ /* 0x001fcc00078e0202 */
[----:B-1----:R-:W4:Y:S01]  /*0120*/  LDG.E R2, desc[UR4][R2.64] ;  /* 0x0000000402027981 */ /* 0x002f22000c1e1900 */
[----:B--2---:R-:W-:-:S06]  /*0130*/  IMAD.WIDE R4, R9, 0x4, R4 ;  /* 0x0000000409047825 */ /* 0x004fcc00078e0204 */
[----:B------:R-:W4:Y:S01]  /*0140*/  LDG.E R5, desc[UR4][R4.64] ;  /* 0x0000000404057981 */ /* 0x000f22000c1e1900 */
[----:B---3--:R-:W-:Y:S01]  /*0150*/  IMAD.WIDE R6, R9, 0x4, R6 ;  /* 0x0000000409067825 */ /* 0x008fe200078e0206 */
[----:B----4-:R-:W-:-:S05]  /*0160*/  IADD3 R9, PT, PT, R2, R5, RZ ;  /* 0x0000000502097210 */ /* 0x010fca0007ffe0ff */
[----:B------:R-:W-:Y:S01]  /*0170*/  STG.E desc[UR4][R6.64], R9 ;  /* 0x0000000906007986 */ /* 0x000fe2000c101904 */
[----:B------:R-:W-:Y:S05]  /*0180*/  EXIT ;  /* 0x000000000000794d */ /* 0x000fea0003800000 */
.L_x_0:
[----:B------:R-:W-:-:S00]  /*0190*/  BRA `(.L_x_0) ;  /* 0xfffffffc00fc7947 */ /* 0x000fc0000383ffff */
[----:B------:R-:W-:-:S00]  /*01a0*/  NOP ;  /* 0x0000000000007918 */ /* 0x000fc00000000000 */
        /* <DEDUP_REMOVED lines=13> */
.L_x_1:


//--------------------- .nv.shared.reserved.0     --------------------------
	.section	.nv.shared.reserved.0,"aw",@nobits
	.weak		__nv_reservedSMEM_offset_0_alias
	.size		__nv_reservedSMEM_offset_0_alias, 0, 64
	.other		__nv_reservedSMEM_offset_0_alias,@"STO_CUDA_RESERVED_SHARED STV_DEFAULT"
__nv_reservedSMEM_offset_0_alias:
	.zero		0
	.zero		64


//--------------------- .nv.constant0._Z3addPiS_S_ --------------------------
	.section	.nv.constant0._Z3addPiS_S_,"a",@progbits
	.sectionflags	@""
	.align	4
.nv.constant0._Z3addPiS_S_:
	.zero		920


//--------------------- SYMBOLS --------------------------

	.type		.nv.reservedSmem.offset0,@object
	.size		.nv.reservedSmem.offset0,0x4
